	.headerflags	@"EF_CUDA_TEXMODE_UNIFIED EF_CUDA_64BIT_ADDRESS EF_CUDA_ACCELERATORS EF_CUDA_SM90 EF_CUDA_VIRTUAL_SM(EF_CUDA_SM90)"
	.elftype	@"ET_EXEC"


//--------------------- .nv.info                  --------------------------
	.section	.nv.info,"",@"SHT_CUDA_INFO"
	.align	4


	//----- nvinfo : EIATTR_REGCOUNT
	.align		4
        /*0000*/ 	.byte	0x04, 0x2f
        /*0002*/ 	.short	(.L_3 - .L_2)
	.align		4
.L_2:
        /*0004*/ 	.word	index@(triton_poi_fused__native_batch_norm_legit_no_training_convolution_relu_6)
        /*0008*/ 	.word	0x00000013


	//----- nvinfo : EIATTR_MIN_STACK_SIZE
	.align		4
.L_3:
        /*000c*/ 	.byte	0x04, 0x12
        /*000e*/ 	.short	(.L_5 - .L_4)
	.align		4
.L_4:
        /*0010*/ 	.word	index@(triton_poi_fused__native_batch_norm_legit_no_training_convolution_relu_6)
        /*0014*/ 	.word	0x00000000


	//----- nvinfo : EIATTR_FRAME_SIZE
	.align		4
.L_5:
        /*0018*/ 	.byte	0x04, 0x11
        /*001a*/ 	.short	(.L_7 - .L_6)
	.align		4
.L_6:
        /*001c*/ 	.word	index@(triton_poi_fused__native_batch_norm_legit_no_training_convolution_relu_6)
        /*0020*/ 	.word	0x00000000


	//----- nvinfo : EIATTR_MIN_STACK_SIZE
	.align		4
.L_7:
        /*0024*/ 	.byte	0x04, 0x12
        /*0026*/ 	.short	(.L_9 - .L_8)
	.align		4
.L_8:
        /*0028*/ 	.word	index@(triton_poi_fused__native_batch_norm_legit_no_training_convolution_relu_6)
        /*002c*/ 	.word	0x00000000
.L_9:


//--------------------- .nv.info.triton_poi_fused__native_batch_norm_legit_no_training_convolution_relu_6 --------------------------
	.section	.nv.info.triton_poi_fused__native_batch_norm_legit_no_training_convolution_relu_6,"",@"SHT_CUDA_INFO"
	.sectionflags	@""
	.align	4


	//----- nvinfo : EIATTR_CUDA_API_VERSION
	.align		4
        /*0000*/ 	.byte	0x04, 0x37
        /*0002*/ 	.short	(.L_11 - .L_10)
.L_10:
        /*0004*/ 	.word	0x0000007c


	//----- nvinfo : EIATTR_KPARAM_INFO
	.align		4
.L_11:
        /*0008*/ 	.byte	0x04, 0x17
        /*000a*/ 	.short	(.L_13 - .L_12)
.L_12:
        /*000c*/ 	.word	0x00000000
        /*0010*/ 	.short	0x0007
        /*0012*/ 	.short	0x0038
        /*0014*/ 	.byte	0x00, 0xf0, 0x11, 0x00


	//----- nvinfo : EIATTR_KPARAM_INFO
	.align		4
.L_13:
        /*0018*/ 	.byte	0x04, 0x17
        /*001a*/ 	.short	(.L_15 - .L_14)
.L_14:
        /*001c*/ 	.word	0x00000000
        /*0020*/ 	.short	0x0006
        /*0022*/ 	.short	0x0030
        /*0024*/ 	.byte	0x00, 0xf4, 0x21, 0x00


	//----- nvinfo : EIATTR_KPARAM_INFO
	.align		4
.L_15:
        /*0028*/ 	.byte	0x04, 0x17
        /*002a*/ 	.short	(.L_17 - .L_16)
.L_16:
        /*002c*/ 	.word	0x00000000
        /*0030*/ 	.short	0x0005
        /*0032*/ 	.short	0x0028
        /*0034*/ 	.byte	0x00, 0xf4, 0x21, 0x00


	//----- nvinfo : EIATTR_KPARAM_INFO
	.align		4
.L_17:
        /*0038*/ 	.byte	0x04, 0x17
        /*003a*/ 	.short	(.L_19 - .L_18)
.L_18:
        /*003c*/ 	.word	0x00000000
        /*0040*/ 	.short	0x0004
        /*0042*/ 	.short	0x0020
        /*0044*/ 	.byte	0x00, 0xf4, 0x21, 0x00


	//----- nvinfo : EIATTR_KPARAM_INFO
	.align		4
.L_19:
        /*0048*/ 	.byte	0x04, 0x17
        /*004a*/ 	.short	(.L_21 - .L_20)
.L_20:
        /*004c*/ 	.word	0x00000000
        /*0050*/ 	.short	0x0003
        /*0052*/ 	.short	0x0018
        /*0054*/ 	.byte	0x00, 0xf4, 0x21, 0x00


	//----- nvinfo : EIATTR_KPARAM_INFO
	.align		4
.L_21:
        /*0058*/ 	.byte	0x04, 0x17
        /*005a*/ 	.short	(.L_23 - .L_22)
.L_22:
        /*005c*/ 	.word	0x00000000
        /*0060*/ 	.short	0x0002
        /*0062*/ 	.short	0x0010
        /*0064*/ 	.byte	0x00, 0xf4, 0x21, 0x00


	//----- nvinfo : EIATTR_KPARAM_INFO
	.align		4
.L_23:
        /*0068*/ 	.byte	0x04, 0x17
        /*006a*/ 	.short	(.L_25 - .L_24)
.L_24:
        /*006c*/ 	.word	0x00000000
        /*0070*/ 	.short	0x0001
        /*0072*/ 	.short	0x0008
        /*0074*/ 	.byte	0x00, 0xf4, 0x21, 0x00


	//----- nvinfo : EIATTR_KPARAM_INFO
	.align		4
.L_25:
        /*0078*/ 	.byte	0x04, 0x17
        /*007a*/ 	.short	(.L_27 - .L_26)
.L_26:
        /*007c*/ 	.word	0x00000000
        /*0080*/ 	.short	0x0000
        /*0082*/ 	.short	0x0000
        /*0084*/ 	.byte	0x00, 0xf4, 0x21, 0x00


	//----- nvinfo : EIATTR_SPARSE_MMA_MASK
	.align		4
.L_27:
        /*0088*/ 	.byte	0x03, 0x50
        /*008a*/ 	.short	0x0000


	//----- nvinfo : EIATTR_MAXREG_COUNT
	.align		4
        /*008c*/ 	.byte	0x03, 0x1b
        /*008e*/ 	.short	0x00ff


	//----- nvinfo : EIATTR_EXIT_INSTR_OFFSETS
	.align		4
        /*0090*/ 	.byte	0x04, 0x1c
        /*0092*/ 	.short	(.L_29 - .L_28)


	//   ....[0]....
.L_28:
        /*0094*/ 	.word	0x00000320


	//----- nvinfo : EIATTR_REQNTID
	.align		4
.L_29:
        /*0098*/ 	.byte	0x04, 0x10
        /*009a*/ 	.short	(.L_31 - .L_30)
.L_30:
        /*009c*/ 	.word	0x00000080
        /*00a0*/ 	.word	0x00000001
        /*00a4*/ 	.word	0x00000001


	//----- nvinfo : EIATTR_CBANK_PARAM_SIZE
	.align		4
.L_31:
        /*00a8*/ 	.byte	0x03, 0x19
        /*00aa*/ 	.short	0x003c


	//----- nvinfo : EIATTR_PARAM_CBANK
	.align		4
        /*00ac*/ 	.byte	0x04, 0x0a
        /*00ae*/ 	.short	(.L_33 - .L_32)
	.align		4
.L_32:
        /*00b0*/ 	.word	index@(.nv.constant0.triton_poi_fused__native_batch_norm_legit_no_training_convolution_relu_6)
        /*00b4*/ 	.short	0x0210
        /*00b6*/ 	.short	0x003c


	//----- nvinfo : EIATTR_SW_WAR
	.align		4
.L_33:
        /*00b8*/ 	.byte	0x04, 0x36
        /*00ba*/ 	.short	(.L_35 - .L_34)
.L_34:
        /*00bc*/ 	.word	0x00000008
.L_35:


//--------------------- .nv.callgraph             --------------------------
	.section	.nv.callgraph,"",@"SHT_CUDA_CALLGRAPH"
	.align	4
	.sectionentsize	8
	.align		4
        /*0000*/ 	.word	0x00000000
	.align		4
        /*0004*/ 	.word	0xffffffff
	.align		4
        /*0008*/ 	.word	0x00000000
	.align		4
        /*000c*/ 	.word	0xfffffffe
	.align		4
        /*0010*/ 	.word	0x00000000
	.align		4
        /*0014*/ 	.word	0xfffffffd
	.align		4
        /*0018*/ 	.word	0x00000000
	.align		4
        /*001c*/ 	.word	0xfffffffc


//--------------------- .nv.constant4             --------------------------
	.section	.nv.constant4,"a",@progbits
	.align	8
	.align		8
.nv.constant4:
        /*0000*/ 	.dword	_$_str
	.align		8
        /*0008*/ 	.dword	_$_str_$_2


//--------------------- .text.triton_poi_fused__native_batch_norm_legit_no_training_convolution_relu_6 --------------------------
	.section	.text.triton_poi_fused__native_batch_norm_legit_no_training_convolution_relu_6,"ax",@progbits
	.align	128
        .global         triton_poi_fused__native_batch_norm_legit_no_training_convolution_relu_6
        .type           triton_poi_fused__native_batch_norm_legit_no_training_convolution_relu_6,@function
        .size           triton_poi_fused__native_batch_norm_legit_no_training_convolution_relu_6,(.L_x_1 - triton_poi_fused__native_batch_norm_legit_no_training_convolution_relu_6)
        .other          triton_poi_fused__native_batch_norm_legit_no_training_convolution_relu_6,@"STO_CUDA_ENTRY STV_DEFAULT"
triton_poi_fused__native_batch_norm_legit_no_training_convolution_relu_6:
.text.triton_poi_fused__native_batch_norm_legit_no_training_convolution_relu_6:
[----:B------:R-:W-:Y:S01]  /*0000*/  LDC R1, c[0x0][0x28] ;  /* 0x00000a00ff017b82 */ /* 0x000fe20000000800 */
[----:B------:R-:W1:Y:S07]  /*0010*/  S2R R0, SR_TID.X ;  /* 0x0000000000007919 */ /* 0x000e6e0000002100 */
[----:B------:R-:W2:Y:S01]  /*0020*/  LDC.64 R10, c[0x0][0x228] ;  /* 0x00008a00ff0a7b82 */ /* 0x000ea20000000a00 */
[----:B------:R-:W-:Y:S01]  /*0030*/  ULDC.64 UR4, c[0x0][0x208] ;  /* 0x0000820000047ab9 */ /* 0x000fe20000000a00 */
[----:B------:R-:W3:Y:S06]  /*0040*/  S2R R3, SR_CTAID.X ;  /* 0x0000000000037919 */ /* 0x000eec0000002500 */
[----:B------:R-:W4:Y:S08]  /*0050*/  LDC.64 R6, c[0x0][0x218] ;  /* 0x00008600ff067b82 */ /* 0x000f300000000a00 */
[----:B------:R-:W5:Y:S08]  /*0060*/  LDC.64 R8, c[0x0][0x220] ;  /* 0x00008800ff087b82 */ /* 0x000f700000000a00 */
[----:B------:R-:W5:Y:S01]  /*0070*/  LDC.64 R12, c[0x0][0x230] ;  /* 0x00008c00ff0c7b82 */ /* 0x000f620000000a00 */
[----:B-1----:R-:W-:-:S07]  /*0080*/  LOP3.LUT R0, R0, 0x7f, RZ, 0xc0, !PT ;  /* 0x0000007f00007812 */ /* 0x002fce00078ec0ff */
[----:B------:R-:W1:Y:S01]  /*0090*/  LDC.64 R4, c[0x0][0x238] ;  /* 0x00008e00ff047b82 */ /* 0x000e620000000a00 */
[----:B---3--:R-:W-:Y:S02]  /*00a0*/  SHF.R.S32.HI R2, RZ, 0x18, R3 ;  /* 0x00000018ff027819 */ /* 0x008fe40000011403 */
[----:B------:R-:W-:Y:S02]  /*00b0*/  LEA R0, R3, R0, 0x7 ;  /* 0x0000000003007211 */ /* 0x000fe400078e38ff */
[----:B------:R-:W-:-:S04]  /*00c0*/  SGXT R3, R2, 0x1 ;  /* 0x000000010203781a */ /* 0x000fc80000000200 */
[----:B------:R-:W-:-:S04]  /*00d0*/  LEA.HI R3, R3, R0, RZ, 0x3 ;  /* 0x0000000003037211 */ /* 0x000fc800078f18ff */
[----:B------:R-:W-:-:S04]  /*00e0*/  LOP3.LUT R3, R3, 0xfffffff8, RZ, 0xc0, !PT ;  /* 0xfffffff803037812 */ /* 0x000fc800078ec0ff */
[----:B------:R-:W-:Y:S02]  /*00f0*/  IADD3 R15, R0, -R3, RZ ;  /* 0x80000003000f7210 */ /* 0x000fe40007ffe0ff */
[----:B------:R-:W3:Y:S03]  /*0100*/  LDC.64 R2, c[0x0][0x210] ;  /* 0x00008400ff027b82 */ /* 0x000ee60000000a00 */
[----:B--2---:R-:W-:-:S05]  /*0110*/  IMAD.WIDE R10, R15, 0x4, R10 ;  /* 0x000000040f0a7825 */ /* 0x004fca00078e020a */
[----:B------:R2:W2:Y:S01]  /*0120*/  LDG.E.EL R16, desc[UR4][R10.64] ;  /* 0x000000040a107981 */ /* 0x0004a2000c2e1900 */
[----:B----4-:R-:W-:-:S04]  /*0130*/  IMAD.WIDE R6, R15, 0x4, R6 ;  /* 0x000000040f067825 */ /* 0x010fc800078e0206 */
[C---:B-----5:R-:W-:Y:S02]  /*0140*/  IMAD.WIDE R8, R15.reuse, 0x4, R8 ;  /* 0x000000040f087825 */ /* 0x060fe400078e0208 */
[----:B------:R4:W5:Y:S02]  /*0150*/  LDG.E.EL R7, desc[UR4][R6.64] ;  /* 0x0000000406077981 */ /* 0x000964000c2e1900 */
[----:B---3--:R-:W-:Y:S02]  /*0160*/  IMAD.WIDE R2, R0, 0x4, R2 ;  /* 0x0000000400027825 */ /* 0x008fe400078e0202 */
[----:B------:R-:W3:Y:S04]  /*0170*/  LDG.E.EL R8, desc[UR4][R8.64] ;  /* 0x0000000408087981 */ /* 0x000ee8000c2e1900 */
[----:B------:R-:W5:Y:S01]  /*0180*/  LDG.E R14, desc[UR4][R2.64] ;  /* 0x00000004020e7981 */ /* 0x000f62000c1e1900 */
[----:B0-2---:R-:W-:-:S04]  /*0190*/  IMAD.WIDE R10, R15, 0x4, R12 ;  /* 0x000000040f0a7825 */ /* 0x005fc800078e020c */
[----:B-1----:R-:W-:Y:S02]  /*01a0*/  IMAD.WIDE R12, R15, 0x4, R4 ;  /* 0x000000040f0c7825 */ /* 0x002fe400078e0204 */
[----:B------:R-:W2:Y:S01]  /*01b0*/  LDG.E.EL R10, desc[UR4][R10.64] ;  /* 0x000000040a0a7981 */ /* 0x000ea2000c2e1900 */
[----:B----4-:R-:W-:Y:S01]  /*01c0*/  HFMA2.MMA R6, -RZ, RZ, 1.625, 0 ;  /* 0x3e800000ff067435 */ /* 0x010fe200000001ff */
[----:B------:R-:W0:Y:S02]  /*01d0*/  LDC.64 R4, c[0x0][0x240] ;  /* 0x00009000ff047b82 */ /* 0x000e240000000a00 */
[----:B------:R-:W2:Y:S01]  /*01e0*/  LDG.E.EL R13, desc[UR4][R12.64] ;  /* 0x000000040c0d7981 */ /* 0x000ea2000c2e1900 */
[----:B0-----:R-:W-:-:S04]  /*01f0*/  IMAD.WIDE R4, R0, 0x4, R4 ;  /* 0x0000000400047825 */ /* 0x001fc800078e0204 */
[----:B------:R-:W-:-:S04]  /*0200*/  FADD R16, R16, 9.9999997473787516356e-06 ;  /* 0x3727c5ac10107421 */ /* 0x000fc80000000000 */
[----:B------:R-:W0:Y:S02]  /*0210*/  MUFU.SQRT R15, R16 ;  /* 0x00000010000f7308 */ /* 0x000e240000002000 */
[C---:B0-----:R-:W-:Y:S02]  /*0220*/  FSETP.GT.AND P0, PT, R15.reuse, 8.50705917302346158658e+37, PT ;  /* 0x7e8000000f00780b */ /* 0x041fe40003f04000 */
[----:B------:R-:W-:-:S11]  /*0230*/  FSETP.GEU.AND P1, PT, R15, 1.175494350822287508e-38, PT ;  /* 0x008000000f00780b */ /* 0x000fd60003f2e000 */
[----:B------:R-:W-:-:S04]  /*0240*/  @P0 FMUL R15, R15, 0.25 ;  /* 0x3e8000000f0f0820 */ /* 0x000fc80000400000 */
[----:B------:R-:W-:-:S06]  /*0250*/  @!P1 FMUL R15, R15, 16777216 ;  /* 0x4b8000000f0f9820 */ /* 0x000fcc0000400000 */
[----:B------:R-:W0:Y:S01]  /*0260*/  MUFU.RCP R15, R15 ;  /* 0x0000000f000f7308 */ /* 0x000e220000001000 */
[----:B------:R-:W-:Y:S01]  /*0270*/  FSEL R6, R6, 1, P0 ;  /* 0x3f80000006067808 */ /* 0x000fe20000000000 */
[----:B-----5:R-:W-:-:S04]  /*0280*/  FADD R7, R14, R7 ;  /* 0x000000070e077221 */ /* 0x020fc80000000000 */
[----:B------:R-:W-:Y:S01]  /*0290*/  @!P1 FMUL R6, R6, 16777216 ;  /* 0x4b80000006069820 */ /* 0x000fe20000400000 */
[----:B---3--:R-:W-:-:S03]  /*02a0*/  FADD R8, -R8, R7 ;  /* 0x0000000708087221 */ /* 0x008fc60000000100 */
[----:B0-----:R-:W-:-:S04]  /*02b0*/  FMUL R9, R15, R6 ;  /* 0x000000060f097220 */ /* 0x001fc80000400000 */
[----:B------:R-:W-:-:S04]  /*02c0*/  FMUL R8, R8, R9 ;  /* 0x0000000908087220 */ /* 0x000fc80000400000 */
[----:B--2---:R-:W-:-:S05]  /*02d0*/  FFMA R8, R10, R8, R13 ;  /* 0x000000080a087223 */ /* 0x004fca000000000d */
[----:B------:R-:W-:-:S04]  /*02e0*/  FSETP.GEU.AND P0, PT, R8, RZ, PT ;  /* 0x000000ff0800720b */ /* 0x000fc80003f0e000 */
[----:B------:R-:W-:Y:S01]  /*02f0*/  FSEL R9, R8, RZ, P0 ;  /* 0x000000ff08097208 */ /* 0x000fe20000000000 */
[----:B------:R-:W-:Y:S04]  /*0300*/  STG.E desc[UR4][R2.64], R7 ;  /* 0x0000000702007986 */ /* 0x000fe8000c101904 */
[----:B------:R-:W-:Y:S01]  /*0310*/  STG.E desc[UR4][R4.64], R9 ;  /* 0x0000000904007986 */ /* 0x000fe2000c101904 */
[----:B------:R-:W-:Y:S05]  /*0320*/  EXIT ;  /* 0x000000000000794d */ /* 0x000fea0003800000 */
.L_x_0:
[----:B------:R-:W-:-:S00]  /*0330*/  BRA `(.L_x_0) ;  /* 0xfffffffc00fc7947 */ /* 0x000fc0000383ffff */
[----:B------:R-:W-:-:S00]  /*0340*/  NOP ;  /* 0x0000000000007918 */ /* 0x000fc00000000000 */
        /* <DEDUP_REMOVED lines=11> */
.L_x_1:


//--------------------- .nv.global.init           --------------------------
	.section	.nv.global.init,"aw",@progbits
.nv.global.init:
	.type		_$_str,@object
	.size		_$_str,(_$_str_$_2 - _$_str)
_$_str:
        /*0000*/ 	.byte	0x5f, 0x5f, 0x43, 0x55, 0x44, 0x41, 0x5f, 0x46, 0x54, 0x5a, 0x00
	.type		_$_str_$_2,@object
	.size		_$_str_$_2,(.L_1 - _$_str_$_2)
_$_str_$_2:
        /*000b*/ 	.byte	0x5f, 0x5f, 0x43, 0x55, 0x44, 0x41, 0x5f, 0x50, 0x52, 0x45, 0x43, 0x5f, 0x53, 0x51, 0x52, 0x54
        /*001b*/ 	.byte	0x00
.L_1:


//--------------------- .nv.constant0.triton_poi_fused__native_batch_norm_legit_no_training_convolution_relu_6 --------------------------
	.section	.nv.constant0.triton_poi_fused__native_batch_norm_legit_no_training_convolution_relu_6,"a",@progbits
	.sectionflags	@""
	.align	4
.nv.constant0.triton_poi_fused__native_batch_norm_legit_no_training_convolution_relu_6:
	.zero		588
